	.headerflags	@"EF_CUDA_TEXMODE_UNIFIED EF_CUDA_64BIT_ADDRESS EF_CUDA_ACCELERATORS EF_CUDA_SM90 EF_CUDA_VIRTUAL_SM(EF_CUDA_SM90)"
	.elftype	@"ET_EXEC"


//--------------------- .nv.info                  --------------------------
	.section	.nv.info,"",@"SHT_CUDA_INFO"
	.align	4


	//----- nvinfo : EIATTR_REGCOUNT
	.align		4
        /*0000*/ 	.byte	0x04, 0x2f
        /*0002*/ 	.short	(.L_3 - .L_2)
	.align		4
.L_2:
        /*0004*/ 	.word	index@(triton_poi_fused__native_batch_norm_legit_no_training_2)
        /*0008*/ 	.word	0x00000020


	//----- nvinfo : EIATTR_MIN_STACK_SIZE
	.align		4
.L_3:
        /*000c*/ 	.byte	0x04, 0x12
        /*000e*/ 	.short	(.L_5 - .L_4)
	.align		4
.L_4:
        /*0010*/ 	.word	index@(triton_poi_fused__native_batch_norm_legit_no_training_2)
        /*0014*/ 	.word	0x00000000


	//----- nvinfo : EIATTR_FRAME_SIZE
	.align		4
.L_5:
        /*0018*/ 	.byte	0x04, 0x11
        /*001a*/ 	.short	(.L_7 - .L_6)
	.align		4
.L_6:
        /*001c*/ 	.word	index@(triton_poi_fused__native_batch_norm_legit_no_training_2)
        /*0020*/ 	.word	0x00000000


	//----- nvinfo : EIATTR_MIN_STACK_SIZE
	.align		4
.L_7:
        /*0024*/ 	.byte	0x04, 0x12
        /*0026*/ 	.short	(.L_9 - .L_8)
	.align		4
.L_8:
        /*0028*/ 	.word	index@(triton_poi_fused__native_batch_norm_legit_no_training_2)
        /*002c*/ 	.word	0x00000000
.L_9:


//--------------------- .nv.info.triton_poi_fused__native_batch_norm_legit_no_training_2 --------------------------
	.section	.nv.info.triton_poi_fused__native_batch_norm_legit_no_training_2,"",@"SHT_CUDA_INFO"
	.sectionflags	@""
	.align	4


	//----- nvinfo : EIATTR_CUDA_API_VERSION
	.align		4
        /*0000*/ 	.byte	0x04, 0x37
        /*0002*/ 	.short	(.L_11 - .L_10)
.L_10:
        /*0004*/ 	.word	0x0000007c


	//----- nvinfo : EIATTR_KPARAM_INFO
	.align		4
.L_11:
        /*0008*/ 	.byte	0x04, 0x17
        /*000a*/ 	.short	(.L_13 - .L_12)
.L_12:
        /*000c*/ 	.word	0x00000000
        /*0010*/ 	.short	0x0006
        /*0012*/ 	.short	0x0030
        /*0014*/ 	.byte	0x00, 0xf0, 0x11, 0x00


	//----- nvinfo : EIATTR_KPARAM_INFO
	.align		4
.L_13:
        /*0018*/ 	.byte	0x04, 0x17
        /*001a*/ 	.short	(.L_15 - .L_14)
.L_14:
        /*001c*/ 	.word	0x00000000
        /*0020*/ 	.short	0x0005
        /*0022*/ 	.short	0x0028
        /*0024*/ 	.byte	0x00, 0xf4, 0x21, 0x00


	//----- nvinfo : EIATTR_KPARAM_INFO
	.align		4
.L_15:
        /*0028*/ 	.byte	0x04, 0x17
        /*002a*/ 	.short	(.L_17 - .L_16)
.L_16:
        /*002c*/ 	.word	0x00000000
        /*0030*/ 	.short	0x0004
        /*0032*/ 	.short	0x0020
        /*0034*/ 	.byte	0x00, 0xf4, 0x21, 0x00


	//----- nvinfo : EIATTR_KPARAM_INFO
	.align		4
.L_17:
        /*0038*/ 	.byte	0x04, 0x17
        /*003a*/ 	.short	(.L_19 - .L_18)
.L_18:
        /*003c*/ 	.word	0x00000000
        /*0040*/ 	.short	0x0003
        /*0042*/ 	.short	0x0018
        /*0044*/ 	.byte	0x00, 0xf4, 0x21, 0x00


	//----- nvinfo : EIATTR_KPARAM_INFO
	.align		4
.L_19:
        /*0048*/ 	.byte	0x04, 0x17
        /*004a*/ 	.short	(.L_21 - .L_20)
.L_20:
        /*004c*/ 	.word	0x00000000
        /*0050*/ 	.short	0x0002
        /*0052*/ 	.short	0x0010
        /*0054*/ 	.byte	0x00, 0xf4, 0x21, 0x00


	//----- nvinfo : EIATTR_KPARAM_INFO
	.align		4
.L_21:
        /*0058*/ 	.byte	0x04, 0x17
        /*005a*/ 	.short	(.L_23 - .L_22)
.L_22:
        /*005c*/ 	.word	0x00000000
        /*0060*/ 	.short	0x0001
        /*0062*/ 	.short	0x0008
        /*0064*/ 	.byte	0x00, 0xf4, 0x21, 0x00


	//----- nvinfo : EIATTR_KPARAM_INFO
	.align		4
.L_23:
        /*0068*/ 	.byte	0x04, 0x17
        /*006a*/ 	.short	(.L_25 - .L_24)
.L_24:
        /*006c*/ 	.word	0x00000000
        /*0070*/ 	.short	0x0000
        /*0072*/ 	.short	0x0000
        /*0074*/ 	.byte	0x00, 0xf4, 0x21, 0x00


	//----- nvinfo : EIATTR_SPARSE_MMA_MASK
	.align		4
.L_25:
        /*0078*/ 	.byte	0x03, 0x50
        /*007a*/ 	.short	0x0000


	//----- nvinfo : EIATTR_MAXREG_COUNT
	.align		4
        /*007c*/ 	.byte	0x03, 0x1b
        /*007e*/ 	.short	0x00ff


	//----- nvinfo : EIATTR_EXIT_INSTR_OFFSETS
	.align		4
        /*0080*/ 	.byte	0x04, 0x1c
        /*0082*/ 	.short	(.L_27 - .L_26)


	//   ....[0]....
.L_26:
        /*0084*/ 	.word	0x00000610


	//----- nvinfo : EIATTR_REQNTID
	.align		4
.L_27:
        /*0088*/ 	.byte	0x04, 0x10
        /*008a*/ 	.short	(.L_29 - .L_28)
.L_28:
        /*008c*/ 	.word	0x00000080
        /*0090*/ 	.word	0x00000001
        /*0094*/ 	.word	0x00000001


	//----- nvinfo : EIATTR_CBANK_PARAM_SIZE
	.align		4
.L_29:
        /*0098*/ 	.byte	0x03, 0x19
        /*009a*/ 	.short	0x0034


	//----- nvinfo : EIATTR_PARAM_CBANK
	.align		4
        /*009c*/ 	.byte	0x04, 0x0a
        /*009e*/ 	.short	(.L_31 - .L_30)
	.align		4
.L_30:
        /*00a0*/ 	.word	index@(.nv.constant0.triton_poi_fused__native_batch_norm_legit_no_training_2)
        /*00a4*/ 	.short	0x0210
        /*00a6*/ 	.short	0x0034


	//----- nvinfo : EIATTR_SW_WAR
	.align		4
.L_31:
        /*00a8*/ 	.byte	0x04, 0x36
        /*00aa*/ 	.short	(.L_33 - .L_32)
.L_32:
        /*00ac*/ 	.word	0x00000008
.L_33:


//--------------------- .nv.callgraph             --------------------------
	.section	.nv.callgraph,"",@"SHT_CUDA_CALLGRAPH"
	.align	4
	.sectionentsize	8
	.align		4
        /*0000*/ 	.word	0x00000000
	.align		4
        /*0004*/ 	.word	0xffffffff
	.align		4
        /*0008*/ 	.word	0x00000000
	.align		4
        /*000c*/ 	.word	0xfffffffe
	.align		4
        /*0010*/ 	.word	0x00000000
	.align		4
        /*0014*/ 	.word	0xfffffffd
	.align		4
        /*0018*/ 	.word	0x00000000
	.align		4
        /*001c*/ 	.word	0xfffffffc


//--------------------- .nv.constant4             --------------------------
	.section	.nv.constant4,"a",@progbits
	.align	8
	.align		8
.nv.constant4:
        /*0000*/ 	.dword	_$_str
	.align		8
        /*0008*/ 	.dword	_$_str_$_2


//--------------------- .text.triton_poi_fused__native_batch_norm_legit_no_training_2 --------------------------
	.section	.text.triton_poi_fused__native_batch_norm_legit_no_training_2,"ax",@progbits
	.align	128
        .global         triton_poi_fused__native_batch_norm_legit_no_training_2
        .type           triton_poi_fused__native_batch_norm_legit_no_training_2,@function
        .size           triton_poi_fused__native_batch_norm_legit_no_training_2,(.L_x_1 - triton_poi_fused__native_batch_norm_legit_no_training_2)
        .other          triton_poi_fused__native_batch_norm_legit_no_training_2,@"STO_CUDA_ENTRY STV_DEFAULT"
triton_poi_fused__native_batch_norm_legit_no_training_2:
.text.triton_poi_fused__native_batch_norm_legit_no_training_2:
[----:B------:R-:W-:Y:S01]  /*0000*/  LDC R1, c[0x0][0x28] ;  /* 0x00000a00ff017b82 */ /* 0x000fe20000000800 */
[----:B------:R-:W1:Y:S07]  /*0010*/  S2R R0, SR_TID.X ;  /* 0x0000000000007919 */ /* 0x000e6e0000002100 */
[----:B------:R-:W2:Y:S01]  /*0020*/  LDC.64 R8, c[0x0][0x220] ;  /* 0x00008800ff087b82 */ /* 0x000ea20000000a00 */
[----:B------:R-:W-:Y:S01]  /*0030*/  ULDC.64 UR4, c[0x0][0x208] ;  /* 0x0000820000047ab9 */ /* 0x000fe20000000a00 */
[----:B------:R-:W3:Y:S06]  /*0040*/  S2R R5, SR_CTAID.X ;  /* 0x0000000000057919 */ /* 0x000eec0000002500 */
[----:B------:R-:W4:Y:S08]  /*0050*/  LDC.64 R16, c[0x0][0x218] ;  /* 0x00008600ff107b82 */ /* 0x000f300000000a00 */
[----:B------:R-:W5:Y:S08]  /*0060*/  LDC.64 R22, c[0x0][0x210] ;  /* 0x00008400ff167b82 */ /* 0x000f700000000a00 */
[----:B------:R-:W5:Y:S01]  /*0070*/  LDC.64 R20, c[0x0][0x228] ;  /* 0x00008a00ff147b82 */ /* 0x000f620000000a00 */
[----:B-1----:R-:W-:-:S07]  /*0080*/  SHF.L.U32 R0, R0, 0x2, RZ ;  /* 0x0000000200007819 */ /* 0x002fce00000006ff */
[----:B------:R-:W1:Y:S01]  /*0090*/  LDC.64 R24, c[0x0][0x230] ;  /* 0x00008c00ff187b82 */ /* 0x000e620000000a00 */
[----:B---3--:R-:W-:Y:S02]  /*00a0*/  SHF.R.S32.HI R3, RZ, 0x15, R5 ;  /* 0x00000015ff037819 */ /* 0x008fe40000011405 */
[----:B------:R-:W-:Y:S02]  /*00b0*/  LOP3.LUT R0, R0, 0x1fc, RZ, 0xc0, !PT ;  /* 0x000001fc00007812 */ /* 0x000fe400078ec0ff */
[----:B------:R-:W-:Y:S02]  /*00c0*/  SGXT R3, R3, 0x1 ;  /* 0x000000010303781a */ /* 0x000fe40000000200 */
[----:B------:R-:W-:-:S04]  /*00d0*/  LEA R0, R5, R0, 0xa ;  /* 0x0000000005007211 */ /* 0x000fc800078e50ff */
[----:B------:R-:W-:-:S04]  /*00e0*/  LEA.HI R3, R3, R0, RZ, 0x7 ;  /* 0x0000000003037211 */ /* 0x000fc800078f38ff */
[----:B------:R-:W-:-:S04]  /*00f0*/  LOP3.LUT R3, R3, 0xffffff80, RZ, 0xc0, !PT ;  /* 0xffffff8003037812 */ /* 0x000fc800078ec0ff */
[----:B------:R-:W-:-:S05]  /*0100*/  IADD3 R3, R0, -R3, RZ ;  /* 0x8000000300037210 */ /* 0x000fca0007ffe0ff */
[----:B--2---:R-:W-:-:S05]  /*0110*/  IMAD.WIDE R8, R3, 0x4, R8 ;  /* 0x0000000403087825 */ /* 0x004fca00078e0208 */
[----:B------:R-:W2:Y:S01]  /*0120*/  LDG.E.EL.128 R4, desc[UR4][R8.64] ;  /* 0x0000000408047981 */ /* 0x000ea2000c2e1d00 */
[----:B------:R-:W-:Y:S01]  /*0130*/  HFMA2.MMA R2, -RZ, RZ, 1.625, 0 ;  /* 0x3e800000ff027435 */ /* 0x000fe200000001ff */
[----:B----4-:R-:W-:-:S04]  /*0140*/  IMAD.WIDE R16, R3, 0x4, R16 ;  /* 0x0000000403107825 */ /* 0x010fc800078e0210 */
[----:B-----5:R-:W-:Y:S02]  /*0150*/  IMAD.WIDE R22, R0, 0x4, R22 ;  /* 0x0000000400167825 */ /* 0x020fe400078e0216 */
[----:B------:R-:W3:Y:S04]  /*0160*/  LDG.E.EL.128 R16, desc[UR4][R16.64] ;  /* 0x0000000410107981 */ /* 0x000ee8000c2e1d00 */
[----:B------:R-:W3:Y:S04]  /*0170*/  LDG.E.128 R8, desc[UR4][R22.64+0x800] ;  /* 0x0008000416087981 */ /* 0x000ee8000c1e1d00 */
[----:B------:R4:W5:Y:S01]  /*0180*/  LDG.E.128 R12, desc[UR4][R22.64] ;  /* 0x00000004160c7981 */ /* 0x000962000c1e1d00 */
[----:B0-----:R-:W-:-:S04]  /*0190*/  IMAD.WIDE R20, R3, 0x4, R20 ;  /* 0x0000000403147825 */ /* 0x001fc800078e0214 */
[----:B-1----:R-:W-:-:S06]  /*01a0*/  IMAD.WIDE R24, R3, 0x4, R24 ;  /* 0x0000000403187825 */ /* 0x002fcc00078e0218 */
[----:B------:R-:W3:Y:S01]  /*01b0*/  LDG.E.EL.128 R24, desc[UR4][R24.64] ;  /* 0x0000000418187981 */ /* 0x000ee2000c2e1d00 */
[----:B--2---:R-:W-:Y:S01]  /*01c0*/  FADD R5, R5, 9.9999997473787516356e-06 ;  /* 0x3727c5ac05057421 */ /* 0x004fe20000000000 */
[----:B------:R-:W-:Y:S01]  /*01d0*/  FADD R6, R6, 9.9999997473787516356e-06 ;  /* 0x3727c5ac06067421 */ /* 0x000fe20000000000 */
[----:B------:R-:W-:-:S04]  /*01e0*/  FADD R4, R4, 9.9999997473787516356e-06 ;  /* 0x3727c5ac04047421 */ /* 0x000fc80000000000 */
[----:B------:R-:W0:Y:S08]  /*01f0*/  MUFU.SQRT R5, R5 ;  /* 0x0000000500057308 */ /* 0x000e300000002000 */
[----:B------:R-:W1:Y:S01]  /*0200*/  MUFU.SQRT R6, R6 ;  /* 0x0000000600067308 */ /* 0x000e620000002000 */
[----:B0-----:R-:W-:-:S07]  /*0210*/  FSETP.GT.AND P1, PT, R5, 8.50705917302346158658e+37, PT ;  /* 0x7e8000000500780b */ /* 0x001fce0003f24000 */
[----:B------:R-:W0:Y:S01]  /*0220*/  MUFU.SQRT R4, R4 ;  /* 0x0000000400047308 */ /* 0x000e220000002000 */
[C---:B------:R-:W-:Y:S02]  /*0230*/  FSETP.GEU.AND P4, PT, R5.reuse, 1.175494350822287508e-38, PT ;  /* 0x008000000500780b */ /* 0x040fe40003f8e000 */
[C---:B-1----:R-:W-:Y:S02]  /*0240*/  FSETP.GT.AND P2, PT, R6.reuse, 8.50705917302346158658e+37, PT ;  /* 0x7e8000000600780b */ /* 0x042fe40003f44000 */
[----:B------:R-:W-:Y:S01]  /*0250*/  FSETP.GEU.AND P5, PT, R6, 1.175494350822287508e-38, PT ;  /* 0x008000000600780b */ /* 0x000fe20003fae000 */
[----:B------:R-:W-:Y:S01]  /*0260*/  @P1 FMUL R5, R5, 0.25 ;  /* 0x3e80000005051820 */ /* 0x000fe20000400000 */
[----:B----4-:R-:W-:Y:S02]  /*0270*/  FSEL R22, R2, 1, P1 ;  /* 0x3f80000002167808 */ /* 0x010fe40000800000 */
[----:B0-----:R-:W-:-:S05]  /*0280*/  FSETP.GT.AND P0, PT, R4, 8.50705917302346158658e+37, PT ;  /* 0x7e8000000400780b */ /* 0x001fca0003f04000 */
[----:B------:R-:W-:Y:S01]  /*0290*/  @!P4 FMUL R5, R5, 16777216 ;  /* 0x4b8000000505c820 */ /* 0x000fe20000400000 */
[----:B------:R-:W-:Y:S01]  /*02a0*/  FSETP.GEU.AND P3, PT, R4, 1.175494350822287508e-38, PT ;  /* 0x008000000400780b */ /* 0x000fe20003f6e000 */
[----:B------:R-:W-:-:S04]  /*02b0*/  @P2 FMUL R6, R6, 0.25 ;  /* 0x3e80000006062820 */ /* 0x000fc80000400000 */
[----:B------:R-:W-:Y:S01]  /*02c0*/  @!P5 FMUL R6, R6, 16777216 ;  /* 0x4b8000000606d820 */ /* 0x000fe20000400000 */
[----:B------:R-:W0:Y:S01]  /*02d0*/  MUFU.RCP R5, R5 ;  /* 0x0000000500057308 */ /* 0x000e220000001000 */
[----:B------:R-:W-:Y:S01]  /*02e0*/  FSEL R23, R2, 1, P2 ;  /* 0x3f80000002177808 */ /* 0x000fe20001000000 */
[----:B------:R-:W-:Y:S01]  /*02f0*/  @!P4 FMUL R22, R22, 16777216 ;  /* 0x4b8000001616c820 */ /* 0x000fe20000400000 */
[----:B------:R-:W-:-:S05]  /*0300*/  @P0 FMUL R4, R4, 0.25 ;  /* 0x3e80000004040820 */ /* 0x000fca0000400000 */
[----:B------:R-:W1:Y:S01]  /*0310*/  MUFU.RCP R6, R6 ;  /* 0x0000000600067308 */ /* 0x000e620000001000 */
[----:B------:R-:W-:Y:S01]  /*0320*/  @!P5 FMUL R23, R23, 16777216 ;  /* 0x4b8000001717d820 */ /* 0x000fe20000400000 */
[----:B------:R-:W-:Y:S01]  /*0330*/  @!P3 FMUL R4, R4, 16777216 ;  /* 0x4b8000000404b820 */ /* 0x000fe20000400000 */
[----:B0-----:R-:W-:-:S05]  /*0340*/  FMUL R5, R5, R22 ;  /* 0x0000001605057220 */ /* 0x001fca0000400000 */
[----:B------:R-:W0:Y:S01]  /*0350*/  MUFU.RCP R4, R4 ;  /* 0x0000000400047308 */ /* 0x000e220000001000 */
[----:B-1----:R-:W-:Y:S02]  /*0360*/  FMUL R6, R6, R23 ;  /* 0x0000001706067220 */ /* 0x002fe40000400000 */
[----:B------:R-:W2:Y:S01]  /*0370*/  LDG.E.EL.128 R20, desc[UR4][R20.64] ;  /* 0x0000000414147981 */ /* 0x000ea2000c2e1d00 */
[----:B------:R-:W-:-:S05]  /*0380*/  FSEL R3, R2, 1, P0 ;  /* 0x3f80000002037808 */ /* 0x000fca0000000000 */
[----:B------:R-:W-:-:S04]  /*0390*/  @!P3 FMUL R3, R3, 16777216 ;  /* 0x4b8000000303b820 */ /* 0x000fc80000400000 */
[----:B0-----:R-:W-:Y:S01]  /*03a0*/  FMUL R4, R4, R3 ;  /* 0x0000000304047220 */ /* 0x001fe20000400000 */
[----:B------:R-:W-:-:S04]  /*03b0*/  FADD R3, R7, 9.9999997473787516356e-06 ;  /* 0x3727c5ac07037421 */ /* 0x000fc80000000000 */
[----:B------:R-:W0:Y:S02]  /*03c0*/  MUFU.SQRT R29, R3 ;  /* 0x00000003001d7308 */ /* 0x000e240000002000 */
[C---:B0-----:R-:W-:Y:S02]  /*03d0*/  FSETP.GT.AND P0, PT, R29.reuse, 8.50705917302346158658e+37, PT ;  /* 0x7e8000001d00780b */ /* 0x041fe40003f04000 */
[----:B------:R-:W-:-:S11]  /*03e0*/  FSETP.GEU.AND P1, PT, R29, 1.175494350822287508e-38, PT ;  /* 0x008000001d00780b */ /* 0x000fd60003f2e000 */
[----:B------:R-:W-:-:S04]  /*03f0*/  @P0 FMUL R29, R29, 0.25 ;  /* 0x3e8000001d1d0820 */ /* 0x000fc80000400000 */
[----:B------:R-:W-:-:S04]  /*0400*/  @!P1 FMUL R29, R29, 16777216 ;  /* 0x4b8000001d1d9820 */ /* 0x000fc80000400000 */
[----:B------:R-:W0:Y:S01]  /*0410*/  MUFU.RCP R7, R29 ;  /* 0x0000001d00077308 */ /* 0x000e220000001000 */
[----:B------:R-:W-:-:S05]  /*0420*/  FSEL R2, R2, 1, P0 ;  /* 0x3f80000002027808 */ /* 0x000fca0000000000 */
[----:B------:R-:W-:-:S04]  /*0430*/  @!P1 FMUL R2, R2, 16777216 ;  /* 0x4b80000002029820 */ /* 0x000fc80000400000 */
[----:B0-----:R-:W-:Y:S02]  /*0440*/  FMUL R7, R7, R2 ;  /* 0x0000000207077220 */ /* 0x001fe40000400000 */
[----:B------:R-:W0:Y:S01]  /*0450*/  LDC.64 R2, c[0x0][0x238] ;  /* 0x00008e00ff027b82 */ /* 0x000e220000000a00 */
[--C-:B---3--:R-:W-:Y:S01]  /*0460*/  FADD R28, R11, -R19.reuse ;  /* 0x800000130b1c7221 */ /* 0x108fe20000000000 */
[----:B------:R-:W-:Y:S01]  /*0470*/  FADD R11, R10, -R18 ;  /* 0x800000120a0b7221 */ /* 0x000fe20000000000 */
[--C-:B------:R-:W-:Y:S01]  /*0480*/  FADD R10, R8, -R16.reuse ;  /* 0x80000010080a7221 */ /* 0x100fe20000000000 */
[----:B-----5:R-:W-:Y:S01]  /*0490*/  FADD R15, R15, -R19 ;  /* 0x800000130f0f7221 */ /* 0x020fe20000000000 */
[----:B------:R-:W-:Y:S01]  /*04a0*/  FADD R16, R12, -R16 ;  /* 0x800000100c107221 */ /* 0x000fe20000000000 */
[----:B------:R-:W-:Y:S01]  /*04b0*/  FADD R19, R14, -R18 ;  /* 0x800000120e137221 */ /* 0x000fe20000000000 */
[--C-:B------:R-:W-:Y:S01]  /*04c0*/  FADD R12, R13, -R17.reuse ;  /* 0x800000110d0c7221 */ /* 0x100fe20000000000 */
[----:B------:R-:W-:Y:S01]  /*04d0*/  FADD R8, R9, -R17 ;  /* 0x8000001109087221 */ /* 0x000fe20000000000 */
[-C--:B------:R-:W-:Y:S01]  /*04e0*/  FMUL R9, R10, R4.reuse ;  /* 0x000000040a097220 */ /* 0x080fe20000400000 */
[----:B------:R-:W-:Y:S01]  /*04f0*/  FMUL R13, R16, R4 ;  /* 0x00000004100d7220 */ /* 0x000fe20000400000 */
[----:B------:R-:W-:Y:S01]  /*0500*/  FMUL R12, R12, R5 ;  /* 0x000000050c0c7220 */ /* 0x000fe20000400000 */
[-C--:B------:R-:W-:Y:S01]  /*0510*/  FMUL R19, R19, R6.reuse ;  /* 0x0000000613137220 */ /* 0x080fe20000400000 */
[----:B------:R-:W-:Y:S01]  /*0520*/  FMUL R10, R15, R7 ;  /* 0x000000070f0a7220 */ /* 0x000fe20000400000 */
[----:B------:R-:W-:Y:S01]  /*0530*/  FMUL R8, R8, R5 ;  /* 0x0000000508087220 */ /* 0x000fe20000400000 */
[----:B------:R-:W-:Y:S01]  /*0540*/  FMUL R11, R11, R6 ;  /* 0x000000060b0b7220 */ /* 0x000fe20000400000 */
[----:B------:R-:W-:Y:S01]  /*0550*/  FMUL R28, R28, R7 ;  /* 0x000000071c1c7220 */ /* 0x000fe20000400000 */
[----:B0-----:R-:W-:-:S04]  /*0560*/  IMAD.WIDE R2, R0, 0x4, R2 ;  /* 0x0000000400027825 */ /* 0x001fc800078e0202 */
[----:B--2---:R-:W-:Y:S01]  /*0570*/  FFMA R4, R20, R13, R24 ;  /* 0x0000000d14047223 */ /* 0x004fe20000000018 */
[----:B------:R-:W-:Y:S01]  /*0580*/  FFMA R5, R21, R12, R25 ;  /* 0x0000000c15057223 */ /* 0x000fe20000000019 */
[----:B------:R-:W-:Y:S01]  /*0590*/  FFMA R6, R22, R19, R26 ;  /* 0x0000001316067223 */ /* 0x000fe2000000001a */
[----:B------:R-:W-:Y:S01]  /*05a0*/  FFMA R7, R23, R10, R27 ;  /* 0x0000000a17077223 */ /* 0x000fe2000000001b */
[----:B------:R-:W-:Y:S01]  /*05b0*/  FFMA R20, R20, R9, R24 ;  /* 0x0000000914147223 */ /* 0x000fe20000000018 */
[----:B------:R-:W-:Y:S01]  /*05c0*/  FFMA R21, R21, R8, R25 ;  /* 0x0000000815157223 */ /* 0x000fe20000000019 */
[----:B------:R-:W-:Y:S01]  /*05d0*/  FFMA R22, R22, R11, R26 ;  /* 0x0000000b16167223 */ /* 0x000fe2000000001a */
[----:B------:R-:W-:Y:S01]  /*05e0*/  FFMA R23, R23, R28, R27 ;  /* 0x0000001c17177223 */ /* 0x000fe2000000001b */
[----:B------:R-:W-:Y:S04]  /*05f0*/  STG.E.128 desc[UR4][R2.64], R4 ;  /* 0x0000000402007986 */ /* 0x000fe8000c101d04 */
[----:B------:R-:W-:Y:S01]  /*0600*/  STG.E.128 desc[UR4][R2.64+0x800], R20 ;  /* 0x0008001402007986 */ /* 0x000fe2000c101d04 */
[----:B------:R-:W-:Y:S05]  /*0610*/  EXIT ;  /* 0x000000000000794d */ /* 0x000fea0003800000 */
.L_x_0:
[----:B------:R-:W-:-:S00]  /*0620*/  BRA `(.L_x_0) ;  /* 0xfffffffc00fc7947 */ /* 0x000fc0000383ffff */
[----:B------:R-:W-:-:S00]  /*0630*/  NOP ;  /* 0x0000000000007918 */ /* 0x000fc00000000000 */
        /* <DEDUP_REMOVED lines=12> */
.L_x_1:


//--------------------- .nv.global.init           --------------------------
	.section	.nv.global.init,"aw",@progbits
.nv.global.init:
	.type		_$_str,@object
	.size		_$_str,(_$_str_$_2 - _$_str)
_$_str:
        /*0000*/ 	.byte	0x5f, 0x5f, 0x43, 0x55, 0x44, 0x41, 0x5f, 0x46, 0x54, 0x5a, 0x00
	.type		_$_str_$_2,@object
	.size		_$_str_$_2,(.L_1 - _$_str_$_2)
_$_str_$_2:
        /*000b*/ 	.byte	0x5f, 0x5f, 0x43, 0x55, 0x44, 0x41, 0x5f, 0x50, 0x52, 0x45, 0x43, 0x5f, 0x53, 0x51, 0x52, 0x54
        /*001b*/ 	.byte	0x00
.L_1:


//--------------------- .nv.constant0.triton_poi_fused__native_batch_norm_legit_no_training_2 --------------------------
	.section	.nv.constant0.triton_poi_fused__native_batch_norm_legit_no_training_2,"a",@progbits
	.sectionflags	@""
	.align	4
.nv.constant0.triton_poi_fused__native_batch_norm_legit_no_training_2:
	.zero		580
